//
// Generated by NVIDIA NVVM Compiler
//
// Compiler Build ID: CL-36424714
// Cuda compilation tools, release 13.0, V13.0.88
// Based on NVVM 20.0.0
//

.version 9.0
.target sm_100
.address_size 64

	// .globl	_Z12cuda_vec_addPfS_S_ii

.visible .entry _Z12cuda_vec_addPfS_S_ii(
	.param .u64 .ptr .align 1 _Z12cuda_vec_addPfS_S_ii_param_0,
	.param .u64 .ptr .align 1 _Z12cuda_vec_addPfS_S_ii_param_1,
	.param .u64 .ptr .align 1 _Z12cuda_vec_addPfS_S_ii_param_2,
	.param .u32 _Z12cuda_vec_addPfS_S_ii_param_3,
	.param .u32 _Z12cuda_vec_addPfS_S_ii_param_4
)
{
	.reg .pred 	%p<4>;
	.reg .b32 	%r<14>;
	.reg .b32 	%f<4>;
	.reg .b64 	%rd<11>;

	ld.param.u64 	%rd1, [_Z12cuda_vec_addPfS_S_ii_param_0];
	ld.param.u64 	%rd2, [_Z12cuda_vec_addPfS_S_ii_param_1];
	ld.param.u64 	%rd3, [_Z12cuda_vec_addPfS_S_ii_param_2];
	ld.param.u32 	%r4, [_Z12cuda_vec_addPfS_S_ii_param_3];
	ld.param.u32 	%r3, [_Z12cuda_vec_addPfS_S_ii_param_4];
	mov.u32 	%r6, %ctaid.x;
	mov.u32 	%r7, %ntid.x;
	mov.u32 	%r8, %tid.x;
	mad.lo.s32 	%r1, %r6, %r7, %r8;
	mov.u32 	%r9, %ctaid.y;
	mov.u32 	%r10, %ntid.y;
	mov.u32 	%r11, %tid.y;
	mad.lo.s32 	%r12, %r9, %r10, %r11;
	setp.ge.s32 	%p1, %r1, %r3;
	setp.ge.s32 	%p2, %r12, %r4;
	or.pred  	%p3, %p1, %p2;
	@%p3 bra 	$L__BB0_2;
	cvta.to.global.u64 	%rd4, %rd1;
	cvta.to.global.u64 	%rd5, %rd2;
	cvta.to.global.u64 	%rd6, %rd3;
	mad.lo.s32 	%r13, %r3, %r12, %r1;
	mul.wide.s32 	%rd7, %r13, 4;
	add.s64 	%rd8, %rd4, %rd7;
	ld.global.f32 	%f1, [%rd8];
	add.s64 	%rd9, %rd5, %rd7;
	ld.global.f32 	%f2, [%rd9];
	add.f32 	%f3, %f1, %f2;
	add.s64 	%rd10, %rd6, %rd7;
	st.global.f32 	[%rd10], %f3;
$L__BB0_2:
	ret;

}


// ===== COMPILED SASS (sm_100) =====

	.target	sm_100

	.elftype	@"ET_EXEC"


//--------------------- .note.nv.tkinfo           --------------------------
	.section	.note.nv.tkinfo,"",@"SHT_NOTE"
	.sectionflags	@"SHF_NOTE_NV_TKINFO"
	.tkinfo
        /*0018*/ 	.word	0x00000002
        /*0030*/ 	.string	""
        /*0030*/ 	.string	"ptxas"
        /*0030*/ 	.string	"Cuda compilation tools, release 13.0, V13.0.88"
        /*0030*/ 	.string	"Build cuda_13.0.r13.0/compiler.36424714_0"
        /*0030*/ 	.string	"-arch sm_100 -m 64 "



//--------------------- .note.nv.cuinfo           --------------------------
	.section	.note.nv.cuinfo,"",@"SHT_NOTE"
	.sectionflags	@"SHF_NOTE_NV_CUINFO"
        /*0018*/ 	.short	0x0002
        /*001a*/ 	.short	0x0064
        /*001c*/ 	.short	0x0082
	.zero		2


//--------------------- .nv.info                  --------------------------
	.section	.nv.info,"",@"SHT_CUDA_INFO"
	.align	4


	//----- nvinfo : EIATTR_REGCOUNT
	.align		4
        /*0000*/ 	.byte	0x04, 0x2f
        /*0002*/ 	.short	(.L_1 - .L_0)
	.align		4
.L_0:
        /*0004*/ 	.word	index@(_Z12cuda_vec_addPfS_S_ii)
        /*0008*/ 	.word	0x0000000c


	//----- nvinfo : EIATTR_FRAME_SIZE
	.align		4
.L_1:
        /*000c*/ 	.byte	0x04, 0x11
        /*000e*/ 	.short	(.L_3 - .L_2)
	.align		4
.L_2:
        /*0010*/ 	.word	index@(_Z12cuda_vec_addPfS_S_ii)
        /*0014*/ 	.word	0x00000000


	//----- nvinfo : EIATTR_MIN_STACK_SIZE
	.align		4
.L_3:
        /*0018*/ 	.byte	0x04, 0x12
        /*001a*/ 	.short	(.L_5 - .L_4)
	.align		4
.L_4:
        /*001c*/ 	.word	index@(_Z12cuda_vec_addPfS_S_ii)
        /*0020*/ 	.word	0x00000000
.L_5:


//--------------------- .nv.compat                --------------------------
	.section	.nv.compat,"",@"SHT_CUDA_COMPAT_INFO"
	.align	4
        /*0000*/ 	.byte	0x02, 0x09, 0x00, 0x00, 0x02, 0x02, 0x01, 0x00, 0x02, 0x05, 0x05, 0x00, 0x03, 0x07, 0x01, 0x01
        /*0010*/ 	.byte	0x02, 0x03, 0x00, 0x00, 0x02, 0x06, 0x01, 0x00, 0x04, 0x0b, 0x08, 0x00, 0x09, 0x00, 0x00, 0x00
        /*0020*/ 	.byte	0x00, 0x00, 0x00, 0x00


//--------------------- .nv.info._Z12cuda_vec_addPfS_S_ii --------------------------
	.section	.nv.info._Z12cuda_vec_addPfS_S_ii,"",@"SHT_CUDA_INFO"
	.sectionflags	@""
	.align	4


	//----- nvinfo : EIATTR_CUDA_API_VERSION
	.align		4
        /*0000*/ 	.byte	0x04, 0x37
        /*0002*/ 	.short	(.L_7 - .L_6)
.L_6:
        /*0004*/ 	.word	0x00000082


	//----- nvinfo : EIATTR_KPARAM_INFO
	.align		4
.L_7:
        /*0008*/ 	.byte	0x04, 0x17
        /*000a*/ 	.short	(.L_9 - .L_8)
.L_8:
        /*000c*/ 	.word	0x00000000
        /*0010*/ 	.short	0x0004
        /*0012*/ 	.short	0x001c
        /*0014*/ 	.byte	0x00, 0xf0, 0x11, 0x00


	//----- nvinfo : EIATTR_KPARAM_INFO
	.align		4
.L_9:
        /*0018*/ 	.byte	0x04, 0x17
        /*001a*/ 	.short	(.L_11 - .L_10)
.L_10:
        /*001c*/ 	.word	0x00000000
        /*0020*/ 	.short	0x0003
        /*0022*/ 	.short	0x0018
        /*0024*/ 	.byte	0x00, 0xf0, 0x11, 0x00


	//----- nvinfo : EIATTR_KPARAM_INFO
	.align		4
.L_11:
        /*0028*/ 	.byte	0x04, 0x17
        /*002a*/ 	.short	(.L_13 - .L_12)
.L_12:
        /*002c*/ 	.word	0x00000000
        /*0030*/ 	.short	0x0002
        /*0032*/ 	.short	0x0010
        /*0034*/ 	.byte	0x00, 0xf5, 0x21, 0x00


	//----- nvinfo : EIATTR_KPARAM_INFO
	.align		4
.L_13:
        /*0038*/ 	.byte	0x04, 0x17
        /*003a*/ 	.short	(.L_15 - .L_14)
.L_14:
        /*003c*/ 	.word	0x00000000
        /*0040*/ 	.short	0x0001
        /*0042*/ 	.short	0x0008
        /*0044*/ 	.byte	0x00, 0xf5, 0x21, 0x00


	//----- nvinfo : EIATTR_KPARAM_INFO
	.align		4
.L_15:
        /*0048*/ 	.byte	0x04, 0x17
        /*004a*/ 	.short	(.L_17 - .L_16)
.L_16:
        /*004c*/ 	.word	0x00000000
        /*0050*/ 	.short	0x0000
        /*0052*/ 	.short	0x0000
        /*0054*/ 	.byte	0x00, 0xf5, 0x21, 0x00


	//----- nvinfo : EIATTR_SPARSE_MMA_MASK
	.align		4
.L_17:
        /*0058*/ 	.byte	0x03, 0x50
        /*005a*/ 	.short	0x0000


	//----- nvinfo : EIATTR_MAXREG_COUNT
	.align		4
        /*005c*/ 	.byte	0x03, 0x1b
        /*005e*/ 	.short	0x00ff


	//----- nvinfo : EIATTR_MERCURY_ISA_VERSION
	.align		4
        /*0060*/ 	.byte	0x03, 0x5f
        /*0062*/ 	.short	0x0101


	//----- nvinfo : EIATTR_VRC_CTA_INIT_COUNT
	.align		4
        /*0064*/ 	.byte	0x02, 0x4a
	.zero		1
	.zero		1


	//----- nvinfo : EIATTR_EXIT_INSTR_OFFSETS
	.align		4
        /*0068*/ 	.byte	0x04, 0x1c
        /*006a*/ 	.short	(.L_19 - .L_18)


	//   ....[0]....
.L_18:
        /*006c*/ 	.word	0x000000c0


	//   ....[1]....
        /*0070*/ 	.word	0x00000190


	//----- nvinfo : EIATTR_CBANK_PARAM_SIZE
	.align		4
.L_19:
        /*0074*/ 	.byte	0x03, 0x19
        /*0076*/ 	.short	0x0020


	//----- nvinfo : EIATTR_PARAM_CBANK
	.align		4
        /*0078*/ 	.byte	0x04, 0x0a
        /*007a*/ 	.short	(.L_21 - .L_20)
	.align		4
.L_20:
        /*007c*/ 	.word	index@(.nv.constant0._Z12cuda_vec_addPfS_S_ii)
        /*0080*/ 	.short	0x0380
        /*0082*/ 	.short	0x0020


	//----- nvinfo : EIATTR_SW_WAR
	.align		4
.L_21:
        /*0084*/ 	.byte	0x04, 0x36
        /*0086*/ 	.short	(.L_23 - .L_22)
.L_22:
        /*0088*/ 	.word	0x00000008
.L_23:


//--------------------- .nv.callgraph             --------------------------
	.section	.nv.callgraph,"",@"SHT_CUDA_CALLGRAPH"
	.align	4
	.sectionentsize	8
	.align		4
        /*0000*/ 	.word	0x00000000
	.align		4
        /*0004*/ 	.word	0xffffffff
	.align		4
        /*0008*/ 	.word	0x00000000
	.align		4
        /*000c*/ 	.word	0xfffffffe
	.align		4
        /*0010*/ 	.word	0x00000000
	.align		4
        /*0014*/ 	.word	0xfffffffd
	.align		4
        /*0018*/ 	.word	0x00000000
	.align		4
        /*001c*/ 	.word	0xfffffffc


//--------------------- .text._Z12cuda_vec_addPfS_S_ii --------------------------
	.section	.text._Z12cuda_vec_addPfS_S_ii,"ax",@progbits
	.align	128
        .global         _Z12cuda_vec_addPfS_S_ii
        .type           _Z12cuda_vec_addPfS_S_ii,@function
        .size           _Z12cuda_vec_addPfS_S_ii,(.L_x_1 - _Z12cuda_vec_addPfS_S_ii)
        .other          _Z12cuda_vec_addPfS_S_ii,@"STO_CUDA_ENTRY STV_DEFAULT"
_Z12cuda_vec_addPfS_S_ii:
.text._Z12cuda_vec_addPfS_S_ii:
[----:B------:R-:W-:Y:S01]  /*0000*/  LDC R1, c[0x0][0x37c] ;  /* 0x0000df00ff017b82 */ /* 0x000fe20000000800 */
[----:B------:R-:W0:Y:S07]  /*0010*/  S2R R2, SR_TID.Y ;  /* 0x0000000000027919 */ /* 0x000e2e0000002200 */
[----:B------:R-:W1:Y:S01]  /*0020*/  LDC R0, c[0x0][0x360] ;  /* 0x0000d800ff007b82 */ /* 0x000e620000000800 */
[----:B------:R-:W2:Y:S01]  /*0030*/  LDCU.64 UR6, c[0x0][0x398] ;  /* 0x00007300ff0677ac */ /* 0x000ea20008000a00 */
[----:B------:R-:W1:Y:S06]  /*0040*/  S2R R3, SR_TID.X ;  /* 0x0000000000037919 */ /* 0x000e6c0000002100 */
[----:B------:R-:W0:Y:S08]  /*0050*/  S2UR UR5, SR_CTAID.Y ;  /* 0x00000000000579c3 */ /* 0x000e300000002600 */
[----:B------:R-:W0:Y:S08]  /*0060*/  LDC R7, c[0x0][0x364] ;  /* 0x0000d900ff077b82 */ /* 0x000e300000000800 */
[----:B------:R-:W1:Y:S01]  /*0070*/  S2UR UR4, SR_CTAID.X ;  /* 0x00000000000479c3 */ /* 0x000e620000002500 */
[----:B0-----:R-:W-:-:S05]  /*0080*/  IMAD R7, R7, UR5, R2 ;  /* 0x0000000507077c24 */ /* 0x001fca000f8e0202 */
[----:B--2---:R-:W-:Y:S01]  /*0090*/  ISETP.GE.AND P0, PT, R7, UR6, PT ;  /* 0x0000000607007c0c */ /* 0x004fe2000bf06270 */
[----:B-1----:R-:W-:-:S05]  /*00a0*/  IMAD R0, R0, UR4, R3 ;  /* 0x0000000400007c24 */ /* 0x002fca000f8e0203 */
[----:B------:R-:W-:-:S13]  /*00b0*/  ISETP.GE.OR P0, PT, R0, UR7, P0 ;  /* 0x0000000700007c0c */ /* 0x000fda0008706670 */
[----:B------:R-:W-:Y:S05]  /*00c0*/  @P0 EXIT ;  /* 0x000000000000094d */ /* 0x000fea0003800000 */
[----:B------:R-:W0:Y:S01]  /*00d0*/  LDC.64 R2, c[0x0][0x380] ;  /* 0x0000e000ff027b82 */ /* 0x000e220000000a00 */
[----:B------:R-:W1:Y:S01]  /*00e0*/  LDCU.64 UR4, c[0x0][0x358] ;  /* 0x00006b00ff0477ac */ /* 0x000e620008000a00 */
[----:B------:R-:W-:-:S06]  /*00f0*/  IMAD R9, R7, UR7, R0 ;  /* 0x0000000707097c24 */ /* 0x000fcc000f8e0200 */
[----:B------:R-:W2:Y:S08]  /*0100*/  LDC.64 R4, c[0x0][0x388] ;  /* 0x0000e200ff047b82 */ /* 0x000eb00000000a00 */
[----:B------:R-:W3:Y:S01]  /*0110*/  LDC.64 R6, c[0x0][0x390] ;  /* 0x0000e400ff067b82 */ /* 0x000ee20000000a00 */
[----:B0-----:R-:W-:-:S06]  /*0120*/  IMAD.WIDE R2, R9, 0x4, R2 ;  /* 0x0000000409027825 */ /* 0x001fcc00078e0202 */
[----:B-1----:R-:W4:Y:S01]  /*0130*/  LDG.E R2, desc[UR4][R2.64] ;  /* 0x0000000402027981 */ /* 0x002f22000c1e1900 */
[----:B--2---:R-:W-:-:S06]  /*0140*/  IMAD.WIDE R4, R9, 0x4, R4 ;  /* 0x0000000409047825 */ /* 0x004fcc00078e0204 */
[----:B------:R-:W4:Y:S01]  /*0150*/  LDG.E R5, desc[UR4][R4.64] ;  /* 0x0000000404057981 */ /* 0x000f22000c1e1900 */
[----:B---3--:R-:W-:-:S04]  /*0160*/  IMAD.WIDE R6, R9, 0x4, R6 ;  /* 0x0000000409067825 */ /* 0x008fc800078e0206 */
[----:B----4-:R-:W-:-:S05]  /*0170*/  FADD R9, R2, R5 ;  /* 0x0000000502097221 */ /* 0x010fca0000000000 */
[----:B------:R-:W-:Y:S01]  /*0180*/  STG.E desc[UR4][R6.64], R9 ;  /* 0x0000000906007986 */ /* 0x000fe2000c101904 */
[----:B------:R-:W-:Y:S05]  /*0190*/  EXIT ;  /* 0x000000000000794d */ /* 0x000fea0003800000 */
.L_x_0:
[----:B------:R-:W-:-:S00]  /*01a0*/  BRA `(.L_x_0) ;  /* 0xfffffffc00fc7947 */ /* 0x000fc0000383ffff */
[----:B------:R-:W-:-:S00]  /*01b0*/  NOP ;  /* 0x0000000000007918 */ /* 0x000fc00000000000 */
        /* <DEDUP_REMOVED lines=12> */
.L_x_1:


//--------------------- .nv.shared.reserved.0     --------------------------
	.section	.nv.shared.reserved.0,"aw",@nobits
	.weak		__nv_reservedSMEM_offset_0_alias
	.size		__nv_reservedSMEM_offset_0_alias, 0, 64
	.other		__nv_reservedSMEM_offset_0_alias,@"STO_CUDA_RESERVED_SHARED STV_DEFAULT"
__nv_reservedSMEM_offset_0_alias:
	.zero		0
	.zero		64


//--------------------- .nv.constant0._Z12cuda_vec_addPfS_S_ii --------------------------
	.section	.nv.constant0._Z12cuda_vec_addPfS_S_ii,"a",@progbits
	.sectionflags	@""
	.align	4
.nv.constant0._Z12cuda_vec_addPfS_S_ii:
	.zero		928


//--------------------- SYMBOLS --------------------------

	.type		.nv.reservedSmem.offset0,@object
	.size		.nv.reservedSmem.offset0,0x4
